//
// Generated by NVIDIA NVVM Compiler
//
// Compiler Build ID: CL-36424714
// Cuda compilation tools, release 13.0, V13.0.88
// Based on NVVM 20.0.0
//

.version 9.0
.target sm_100
.address_size 64

	// .globl	_Z5hellov
.extern .func  (.param .b32 func_retval0) vprintf
(
	.param .b64 vprintf_param_0,
	.param .b64 vprintf_param_1
)
;
.global .align 1 .b8 $str[21] = {72, 101, 108, 108, 111, 32, 102, 114, 111, 109, 32, 116, 104, 101, 32, 71, 80, 85, 33, 10};

.visible .entry _Z5hellov()
{
	.reg .b32 	%r<3>;
	.reg .b64 	%rd<3>;

	mov.u64 	%rd1, $str;
	cvta.global.u64 	%rd2, %rd1;
	{ // callseq 0, 0
	.param .b64 param0;
	st.param.b64 	[param0], %rd2;
	.param .b64 param1;
	st.param.b64 	[param1], 0;
	.param .b32 retval0;
	call.uni (retval0), 
	vprintf, 
	(
	param0, 
	param1
	);
	ld.param.b32 	%r1, [retval0];
	} // callseq 0
	ret;

}


// ===== COMPILED SASS (sm_100) =====

	.target	sm_100

	.elftype	@"ET_EXEC"


//--------------------- .note.nv.tkinfo           --------------------------
	.section	.note.nv.tkinfo,"",@"SHT_NOTE"
	.sectionflags	@"SHF_NOTE_NV_TKINFO"
	.tkinfo
        /*0018*/ 	.word	0x00000002
        /*0030*/ 	.string	""
        /*0030*/ 	.string	"ptxas"
        /*0030*/ 	.string	"Cuda compilation tools, release 13.0, V13.0.88"
        /*0030*/ 	.string	"Build cuda_13.0.r13.0/compiler.36424714_0"
        /*0030*/ 	.string	"-arch sm_100 -m 64 "



//--------------------- .note.nv.cuinfo           --------------------------
	.section	.note.nv.cuinfo,"",@"SHT_NOTE"
	.sectionflags	@"SHF_NOTE_NV_CUINFO"
        /*0018*/ 	.short	0x0002
        /*001a*/ 	.short	0x0064
        /*001c*/ 	.short	0x0082
	.zero		2


//--------------------- .nv.info                  --------------------------
	.section	.nv.info,"",@"SHT_CUDA_INFO"
	.align	4


	//----- nvinfo : EIATTR_REGCOUNT
	.align		4
        /*0000*/ 	.byte	0x04, 0x2f
        /*0002*/ 	.short	(.L_2 - .L_1)
	.align		4
.L_1:
        /*0004*/ 	.word	index@(_Z5hellov)
        /*0008*/ 	.word	0x00000018


	//----- nvinfo : EIATTR_FRAME_SIZE
	.align		4
.L_2:
        /*000c*/ 	.byte	0x04, 0x11
        /*000e*/ 	.short	(.L_4 - .L_3)
	.align		4
.L_3:
        /*0010*/ 	.word	index@(_Z5hellov)
        /*0014*/ 	.word	0x00000000


	//----- nvinfo : EIATTR_MIN_STACK_SIZE
	.align		4
.L_4:
        /*0018*/ 	.byte	0x04, 0x12
        /*001a*/ 	.short	(.L_6 - .L_5)
	.align		4
.L_5:
        /*001c*/ 	.word	index@(_Z5hellov)
        /*0020*/ 	.word	0x00000000
.L_6:


//--------------------- .nv.compat                --------------------------
	.section	.nv.compat,"",@"SHT_CUDA_COMPAT_INFO"
	.align	4
        /*0000*/ 	.byte	0x02, 0x09, 0x00, 0x00, 0x02, 0x02, 0x01, 0x00, 0x02, 0x05, 0x05, 0x00, 0x03, 0x07, 0x01, 0x01
        /*0010*/ 	.byte	0x02, 0x03, 0x00, 0x00, 0x02, 0x06, 0x01, 0x00, 0x04, 0x0b, 0x08, 0x00, 0x09, 0x00, 0x00, 0x00
        /*0020*/ 	.byte	0x00, 0x00, 0x00, 0x00


//--------------------- .nv.info._Z5hellov        --------------------------
	.section	.nv.info._Z5hellov,"",@"SHT_CUDA_INFO"
	.sectionflags	@""
	.align	4


	//----- nvinfo : EIATTR_CUDA_API_VERSION
	.align		4
        /*0000*/ 	.byte	0x04, 0x37
        /*0002*/ 	.short	(.L_8 - .L_7)
.L_7:
        /*0004*/ 	.word	0x00000082


	//----- nvinfo : EIATTR_SPARSE_MMA_MASK
	.align		4
.L_8:
        /*0008*/ 	.byte	0x03, 0x50
        /*000a*/ 	.short	0x0000


	//----- nvinfo : EIATTR_MAXREG_COUNT
	.align		4
        /*000c*/ 	.byte	0x03, 0x1b
        /*000e*/ 	.short	0x00ff


	//----- nvinfo : EIATTR_EXTERNS
	.align		4
        /*0010*/ 	.byte	0x04, 0x0f
        /*0012*/ 	.short	(.L_10 - .L_9)


	//   ....[0]....
	.align		4
.L_9:
        /*0014*/ 	.word	index@(vprintf)


	//----- nvinfo : EIATTR_MERCURY_ISA_VERSION
	.align		4
.L_10:
        /*0018*/ 	.byte	0x03, 0x5f
        /*001a*/ 	.short	0x0101


	//----- nvinfo : EIATTR_VRC_CTA_INIT_COUNT
	.align		4
        /*001c*/ 	.byte	0x02, 0x4a
	.zero		1
	.zero		1


	//----- nvinfo : EIATTR_SYSCALL_OFFSETS
	.align		4
        /*0020*/ 	.byte	0x04, 0x46
        /*0022*/ 	.short	(.L_12 - .L_11)


	//   ....[0]....
.L_11:
        /*0024*/ 	.word	0x00000080


	//----- nvinfo : EIATTR_EXIT_INSTR_OFFSETS
	.align		4
.L_12:
        /*0028*/ 	.byte	0x04, 0x1c
        /*002a*/ 	.short	(.L_14 - .L_13)


	//   ....[0]....
.L_13:
        /*002c*/ 	.word	0x00000090


	//----- nvinfo : EIATTR_SW_WAR
	.align		4
.L_14:
        /*0030*/ 	.byte	0x04, 0x36
        /*0032*/ 	.short	(.L_16 - .L_15)
.L_15:
        /*0034*/ 	.word	0x00000008
.L_16:


//--------------------- .nv.callgraph             --------------------------
	.section	.nv.callgraph,"",@"SHT_CUDA_CALLGRAPH"
	.align	4
	.sectionentsize	8
	.align		4
        /*0000*/ 	.word	0x00000000
	.align		4
        /*0004*/ 	.word	0xffffffff
	.align		4
        /*0008*/ 	.word	index@(_Z5hellov)
	.align		4
        /*000c*/ 	.word	index@(vprintf)
	.align		4
        /*0010*/ 	.word	0x00000000
	.align		4
        /*0014*/ 	.word	0xfffffffe
	.align		4
        /*0018*/ 	.word	0x00000000
	.align		4
        /*001c*/ 	.word	0xfffffffd
	.align		4
        /*0020*/ 	.word	0x00000000
	.align		4
        /*0024*/ 	.word	0xfffffffc


//--------------------- .nv.constant4             --------------------------
	.section	.nv.constant4,"a",@progbits
	.align	8
	.align		8
.nv.constant4:
        /*0000*/ 	.dword	vprintf
	.align		8
        /*0008*/ 	.dword	$str


//--------------------- .text._Z5hellov           --------------------------
	.section	.text._Z5hellov,"ax",@progbits
	.align	128
        .global         _Z5hellov
        .type           _Z5hellov,@function
        .size           _Z5hellov,(.L_x_2 - _Z5hellov)
        .other          _Z5hellov,@"STO_CUDA_ENTRY STV_DEFAULT"
_Z5hellov:
.text._Z5hellov:
[----:B------:R-:W0:Y:S01]  /*0000*/  LDC R1, c[0x0][0x37c] ;  /* 0x0000df00ff017b82 */ /* 0x000e220000000800 */
[----:B------:R-:W-:Y:S01]  /*0010*/  MOV R0, 0x0 ;  /* 0x0000000000007802 */ /* 0x000fe20000000f00 */
[----:B------:R-:W1:Y:S01]  /*0020*/  LDCU.64 UR4, c[0x4][0x8] ;  /* 0x01000100ff0477ac */ /* 0x000e620008000a00 */
[----:B------:R-:W-:-:S05]  /*0030*/  CS2R R6, SRZ ;  /* 0x0000000000067805 */ /* 0x000fca000001ff00 */
[----:B------:R2:W3:Y:S01]  /*0040*/  LDC.64 R2, c[0x4][R0] ;  /* 0x0100000000027b82 */ /* 0x0004e20000000a00 */
[----:B-1----:R-:W-:Y:S02]  /*0050*/  IMAD.U32 R4, RZ, RZ, UR4 ;  /* 0x00000004ff047e24 */ /* 0x002fe4000f8e00ff */
[----:B--2---:R-:W-:-:S07]  /*0060*/  IMAD.U32 R5, RZ, RZ, UR5 ;  /* 0x00000005ff057e24 */ /* 0x004fce000f8e00ff */
[----:B------:R-:W-:-:S07]  /*0070*/  LEPC R20, `(.L_x_0) ;  /* 0x000000001014794e */ /* 0x000fce0000000000 */
[----:B0--3--:R-:W-:Y:S05]  /*0080*/  CALL.ABS.NOINC R2 ;  /* 0x0000000002007343 */ /* 0x009fea0003c00000 */
.L_x_0:
[----:B------:R-:W-:Y:S05]  /*0090*/  EXIT ;  /* 0x000000000000794d */ /* 0x000fea0003800000 */
.L_x_1:
[----:B------:R-:W-:-:S00]  /*00a0*/  BRA `(.L_x_1) ;  /* 0xfffffffc00fc7947 */ /* 0x000fc0000383ffff */
[----:B------:R-:W-:-:S00]  /*00b0*/  NOP ;  /* 0x0000000000007918 */ /* 0x000fc00000000000 */
        /* <DEDUP_REMOVED lines=12> */
.L_x_2:


//--------------------- .nv.global.init           --------------------------
	.section	.nv.global.init,"aw",@progbits
.nv.global.init:
	.type		$str,@object
	.size		$str,(.L_0 - $str)
$str:
        /*0000*/ 	.byte	0x48, 0x65, 0x6c, 0x6c, 0x6f, 0x20, 0x66, 0x72, 0x6f, 0x6d, 0x20, 0x74, 0x68, 0x65, 0x20, 0x47
        /*0010*/ 	.byte	0x50, 0x55, 0x21, 0x0a, 0x00
.L_0:


//--------------------- .nv.shared.reserved.0     --------------------------
	.section	.nv.shared.reserved.0,"aw",@nobits
	.weak		__nv_reservedSMEM_offset_0_alias
	.size		__nv_reservedSMEM_offset_0_alias, 0, 64
	.other		__nv_reservedSMEM_offset_0_alias,@"STO_CUDA_RESERVED_SHARED STV_DEFAULT"
__nv_reservedSMEM_offset_0_alias:
	.zero		0
	.zero		64


//--------------------- .nv.constant0._Z5hellov   --------------------------
	.section	.nv.constant0._Z5hellov,"a",@progbits
	.sectionflags	@""
	.align	4
.nv.constant0._Z5hellov:
	.zero		896


//--------------------- SYMBOLS --------------------------

	.type		.nv.reservedSmem.offset0,@object
	.size		.nv.reservedSmem.offset0,0x4
	.type		vprintf,@function
